//
// Generated by NVIDIA NVVM Compiler
//
// Compiler Build ID: CL-36424714
// Cuda compilation tools, release 13.0, V13.0.88
// Based on NVVM 20.0.0
//

.version 9.0
.target sm_100
.address_size 64

	// .globl	_Z16reduction_kernelPKfPjS1_i
// _ZZ16reduction_kernelPKfPjS1_iE4smem has been demoted

.visible .entry _Z16reduction_kernelPKfPjS1_i(
	.param .u64 .ptr .align 1 _Z16reduction_kernelPKfPjS1_i_param_0,
	.param .u64 .ptr .align 1 _Z16reduction_kernelPKfPjS1_i_param_1,
	.param .u64 .ptr .align 1 _Z16reduction_kernelPKfPjS1_i_param_2,
	.param .u32 _Z16reduction_kernelPKfPjS1_i_param_3
)
{
	.reg .pred 	%p<23>;
	.reg .b32 	%r<47>;
	.reg .b32 	%f<58>;
	.reg .b64 	%rd<9>;
	// demoted variable
	.shared .align 4 .b8 _ZZ16reduction_kernelPKfPjS1_iE4smem[128];
	ld.param.u64 	%rd4, [_Z16reduction_kernelPKfPjS1_i_param_0];
	ld.param.u64 	%rd2, [_Z16reduction_kernelPKfPjS1_i_param_1];
	ld.param.u64 	%rd3, [_Z16reduction_kernelPKfPjS1_i_param_2];
	ld.param.u32 	%r4, [_Z16reduction_kernelPKfPjS1_i_param_3];
	cvta.to.global.u64 	%rd5, %rd4;
	mov.u32 	%r1, %tid.x;
	and.b32  	%r2, %r1, 31;
	mov.u32 	%r5, %ctaid.x;
	shl.b32 	%r6, %r5, 11;
	or.b32  	%r3, %r6, %r1;
	setp.ge.s32 	%p1, %r3, %r4;
	mul.wide.s32 	%rd6, %r3, 4;
	add.s64 	%rd1, %rd5, %rd6;
	mov.f32 	%f50, 0f00000000;
	@%p1 bra 	$L__BB0_2;
	ld.global.f32 	%f22, [%rd1];
	add.f32 	%f50, %f22, 0f00000000;
$L__BB0_2:
	add.s32 	%r7, %r3, 256;
	setp.ge.s32 	%p2, %r7, %r4;
	@%p2 bra 	$L__BB0_4;
	ld.global.f32 	%f23, [%rd1+1024];
	add.f32 	%f50, %f50, %f23;
$L__BB0_4:
	add.s32 	%r8, %r3, 512;
	setp.ge.s32 	%p3, %r8, %r4;
	@%p3 bra 	$L__BB0_6;
	ld.global.f32 	%f24, [%rd1+2048];
	add.f32 	%f50, %f50, %f24;
$L__BB0_6:
	add.s32 	%r9, %r3, 768;
	setp.ge.s32 	%p4, %r9, %r4;
	@%p4 bra 	$L__BB0_8;
	ld.global.f32 	%f25, [%rd1+3072];
	add.f32 	%f50, %f50, %f25;
$L__BB0_8:
	add.s32 	%r10, %r3, 1024;
	setp.ge.s32 	%p5, %r10, %r4;
	@%p5 bra 	$L__BB0_10;
	ld.global.f32 	%f26, [%rd1+4096];
	add.f32 	%f50, %f50, %f26;
$L__BB0_10:
	add.s32 	%r11, %r3, 1280;
	setp.ge.s32 	%p6, %r11, %r4;
	@%p6 bra 	$L__BB0_12;
	ld.global.f32 	%f27, [%rd1+5120];
	add.f32 	%f50, %f50, %f27;
$L__BB0_12:
	add.s32 	%r12, %r3, 1536;
	setp.ge.s32 	%p7, %r12, %r4;
	@%p7 bra 	$L__BB0_14;
	ld.global.f32 	%f28, [%rd1+6144];
	add.f32 	%f50, %f50, %f28;
$L__BB0_14:
	add.s32 	%r13, %r3, 1792;
	setp.ge.s32 	%p8, %r13, %r4;
	@%p8 bra 	$L__BB0_16;
	ld.global.f32 	%f29, [%rd1+7168];
	add.f32 	%f50, %f50, %f29;
$L__BB0_16:
	mov.b32 	%r14, %f50;
	shfl.sync.down.b32	%r15|%p9, %r14, 16, 31, -1;
	mov.b32 	%f30, %r15;
	add.f32 	%f31, %f50, %f30;
	mov.b32 	%r16, %f31;
	shfl.sync.down.b32	%r17|%p10, %r16, 8, 31, -1;
	mov.b32 	%f32, %r17;
	add.f32 	%f33, %f31, %f32;
	mov.b32 	%r18, %f33;
	shfl.sync.down.b32	%r19|%p11, %r18, 4, 31, -1;
	mov.b32 	%f34, %r19;
	add.f32 	%f35, %f33, %f34;
	mov.b32 	%r20, %f35;
	shfl.sync.down.b32	%r21|%p12, %r20, 2, 31, -1;
	mov.b32 	%f36, %r21;
	add.f32 	%f37, %f35, %f36;
	mov.b32 	%r22, %f37;
	shfl.sync.down.b32	%r23|%p13, %r22, 1, 31, -1;
	mov.b32 	%f38, %r23;
	add.f32 	%f17, %f37, %f38;
	setp.ne.s32 	%p14, %r2, 0;
	@%p14 bra 	$L__BB0_18;
	shr.u32 	%r24, %r1, 3;
	and.b32  	%r25, %r24, 124;
	mov.u32 	%r26, _ZZ16reduction_kernelPKfPjS1_iE4smem;
	add.s32 	%r27, %r26, %r25;
	st.shared.f32 	[%r27], %f17;
$L__BB0_18:
	bar.sync 	0;
	setp.gt.u32 	%p15, %r1, 31;
	@%p15 bra 	$L__BB0_23;
	setp.gt.u32 	%p16, %r2, 7;
	mov.f32 	%f57, 0f00000000;
	@%p16 bra 	$L__BB0_21;
	shl.b32 	%r28, %r2, 2;
	mov.u32 	%r29, _ZZ16reduction_kernelPKfPjS1_iE4smem;
	add.s32 	%r30, %r29, %r28;
	ld.shared.f32 	%f57, [%r30];
$L__BB0_21:
	setp.ne.s32 	%p17, %r2, 0;
	mov.b32 	%r31, %f57;
	shfl.sync.down.b32	%r32|%p18, %r31, 16, 31, -1;
	mov.b32 	%f40, %r32;
	add.f32 	%f41, %f57, %f40;
	mov.b32 	%r33, %f41;
	shfl.sync.down.b32	%r34|%p19, %r33, 8, 31, -1;
	mov.b32 	%f42, %r34;
	add.f32 	%f43, %f41, %f42;
	mov.b32 	%r35, %f43;
	shfl.sync.down.b32	%r36|%p20, %r35, 4, 31, -1;
	mov.b32 	%f44, %r36;
	add.f32 	%f45, %f43, %f44;
	mov.b32 	%r37, %f45;
	shfl.sync.down.b32	%r38|%p21, %r37, 2, 31, -1;
	mov.b32 	%f46, %r38;
	add.f32 	%f47, %f45, %f46;
	mov.b32 	%r39, %f47;
	shfl.sync.down.b32	%r40|%p22, %r39, 1, 31, -1;
	mov.b32 	%f48, %r40;
	add.f32 	%f20, %f47, %f48;
	@%p17 bra 	$L__BB0_23;
	mov.b32 	%r41, %f20;
	shr.u32 	%r42, %r41, 16;
	shl.b32 	%r43, %r41, 16;
	or.b32  	%r44, %r43, 32768;
	cvta.to.global.u64 	%rd7, %rd2;
	atom.global.add.u32 	%r45, [%rd7], %r42;
	cvta.to.global.u64 	%rd8, %rd3;
	atom.global.add.u32 	%r46, [%rd8], %r44;
$L__BB0_23:
	ret;

}


// ===== COMPILED SASS (sm_100) =====

	.target	sm_100

	.elftype	@"ET_EXEC"


//--------------------- .note.nv.tkinfo           --------------------------
	.section	.note.nv.tkinfo,"",@"SHT_NOTE"
	.sectionflags	@"SHF_NOTE_NV_TKINFO"
	.tkinfo
        /*0018*/ 	.word	0x00000002
        /*0030*/ 	.string	""
        /*0030*/ 	.string	"ptxas"
        /*0030*/ 	.string	"Cuda compilation tools, release 13.0, V13.0.88"
        /*0030*/ 	.string	"Build cuda_13.0.r13.0/compiler.36424714_0"
        /*0030*/ 	.string	"-arch sm_100 -m 64 "



//--------------------- .note.nv.cuinfo           --------------------------
	.section	.note.nv.cuinfo,"",@"SHT_NOTE"
	.sectionflags	@"SHF_NOTE_NV_CUINFO"
        /*0018*/ 	.short	0x0002
        /*001a*/ 	.short	0x0064
        /*001c*/ 	.short	0x0082
	.zero		2


//--------------------- .nv.info                  --------------------------
	.section	.nv.info,"",@"SHT_CUDA_INFO"
	.align	4


	//----- nvinfo : EIATTR_REGCOUNT
	.align		4
        /*0000*/ 	.byte	0x04, 0x2f
        /*0002*/ 	.short	(.L_1 - .L_0)
	.align		4
.L_0:
        /*0004*/ 	.word	index@(_Z16reduction_kernelPKfPjS1_i)
        /*0008*/ 	.word	0x00000014


	//----- nvinfo : EIATTR_FRAME_SIZE
	.align		4
.L_1:
        /*000c*/ 	.byte	0x04, 0x11
        /*000e*/ 	.short	(.L_3 - .L_2)
	.align		4
.L_2:
        /*0010*/ 	.word	index@(_Z16reduction_kernelPKfPjS1_i)
        /*0014*/ 	.word	0x00000000


	//----- nvinfo : EIATTR_MIN_STACK_SIZE
	.align		4
.L_3:
        /*0018*/ 	.byte	0x04, 0x12
        /*001a*/ 	.short	(.L_5 - .L_4)
	.align		4
.L_4:
        /*001c*/ 	.word	index@(_Z16reduction_kernelPKfPjS1_i)
        /*0020*/ 	.word	0x00000000
.L_5:


//--------------------- .nv.compat                --------------------------
	.section	.nv.compat,"",@"SHT_CUDA_COMPAT_INFO"
	.align	4
        /*0000*/ 	.byte	0x02, 0x09, 0x00, 0x00, 0x02, 0x02, 0x01, 0x00, 0x02, 0x05, 0x05, 0x00, 0x03, 0x07, 0x01, 0x01
        /*0010*/ 	.byte	0x02, 0x03, 0x00, 0x00, 0x02, 0x06, 0x01, 0x00, 0x04, 0x0b, 0x08, 0x00, 0x09, 0x00, 0x00, 0x00
        /*0020*/ 	.byte	0x00, 0x00, 0x00, 0x00


//--------------------- .nv.info._Z16reduction_kernelPKfPjS1_i --------------------------
	.section	.nv.info._Z16reduction_kernelPKfPjS1_i,"",@"SHT_CUDA_INFO"
	.sectionflags	@""
	.align	4


	//----- nvinfo : EIATTR_CUDA_API_VERSION
	.align		4
        /*0000*/ 	.byte	0x04, 0x37
        /*0002*/ 	.short	(.L_7 - .L_6)
.L_6:
        /*0004*/ 	.word	0x00000082


	//----- nvinfo : EIATTR_KPARAM_INFO
	.align		4
.L_7:
        /*0008*/ 	.byte	0x04, 0x17
        /*000a*/ 	.short	(.L_9 - .L_8)
.L_8:
        /*000c*/ 	.word	0x00000000
        /*0010*/ 	.short	0x0003
        /*0012*/ 	.short	0x0018
        /*0014*/ 	.byte	0x00, 0xf0, 0x11, 0x00


	//----- nvinfo : EIATTR_KPARAM_INFO
	.align		4
.L_9:
        /*0018*/ 	.byte	0x04, 0x17
        /*001a*/ 	.short	(.L_11 - .L_10)
.L_10:
        /*001c*/ 	.word	0x00000000
        /*0020*/ 	.short	0x0002
        /*0022*/ 	.short	0x0010
        /*0024*/ 	.byte	0x00, 0xf5, 0x21, 0x00


	//----- nvinfo : EIATTR_KPARAM_INFO
	.align		4
.L_11:
        /*0028*/ 	.byte	0x04, 0x17
        /*002a*/ 	.short	(.L_13 - .L_12)
.L_12:
        /*002c*/ 	.word	0x00000000
        /*0030*/ 	.short	0x0001
        /*0032*/ 	.short	0x0008
        /*0034*/ 	.byte	0x00, 0xf5, 0x21, 0x00


	//----- nvinfo : EIATTR_KPARAM_INFO
	.align		4
.L_13:
        /*0038*/ 	.byte	0x04, 0x17
        /*003a*/ 	.short	(.L_15 - .L_14)
.L_14:
        /*003c*/ 	.word	0x00000000
        /*0040*/ 	.short	0x0000
        /*0042*/ 	.short	0x0000
        /*0044*/ 	.byte	0x00, 0xf5, 0x21, 0x00


	//----- nvinfo : EIATTR_SPARSE_MMA_MASK
	.align		4
.L_15:
        /*0048*/ 	.byte	0x03, 0x50
        /*004a*/ 	.short	0x0000


	//----- nvinfo : EIATTR_MAXREG_COUNT
	.align		4
        /*004c*/ 	.byte	0x03, 0x1b
        /*004e*/ 	.short	0x00ff


	//----- nvinfo : EIATTR_NUM_BARRIERS
	.align		4
        /*0050*/ 	.byte	0x02, 0x4c
        /*0052*/ 	.byte	0x01
	.zero		1


	//----- nvinfo : EIATTR_MERCURY_ISA_VERSION
	.align		4
        /*0054*/ 	.byte	0x03, 0x5f
        /*0056*/ 	.short	0x0101


	//----- nvinfo : EIATTR_INT_WARP_WIDE_INSTR_OFFSETS
	.align		4
        /*0058*/ 	.byte	0x04, 0x31
        /*005a*/ 	.short	(.L_17 - .L_16)


	//   ....[0]....
.L_16:
        /*005c*/ 	.word	0x00000530


	//   ....[1]....
        /*0060*/ 	.word	0x00000570


	//   ....[2]....
        /*0064*/ 	.word	0x00000590


	//----- nvinfo : EIATTR_COOP_GROUP_MASK_REGIDS
	.align		4
.L_17:
        /*0068*/ 	.byte	0x04, 0x29
        /*006a*/ 	.short	(.L_19 - .L_18)


	//   ....[0]....
.L_18:
        /*006c*/ 	.word	0xffffffff


	//   ....[1]....
        /*0070*/ 	.word	0xffffffff


	//   ....[2]....
        /*0074*/ 	.word	0xffffffff


	//   ....[3]....
        /*0078*/ 	.word	0xffffffff


	//   ....[4]....
        /*007c*/ 	.word	0xffffffff


	//   ....[5]....
        /*0080*/ 	.word	0xffffffff


	//   ....[6]....
        /*0084*/ 	.word	0xffffffff


	//   ....[7]....
        /*0088*/ 	.word	0xffffffff


	//   ....[8]....
        /*008c*/ 	.word	0xffffffff


	//   ....[9]....
        /*0090*/ 	.word	0xffffffff


	//----- nvinfo : EIATTR_COOP_GROUP_INSTR_OFFSETS
	.align		4
.L_19:
        /*0094*/ 	.byte	0x04, 0x28
        /*0096*/ 	.short	(.L_21 - .L_20)


	//   ....[0]....
.L_20:
        /*0098*/ 	.word	0x000002a0


	//   ....[1]....
        /*009c*/ 	.word	0x000002c0


	//   ....[2]....
        /*00a0*/ 	.word	0x000002e0


	//   ....[3]....
        /*00a4*/ 	.word	0x00000320


	//   ....[4]....
        /*00a8*/ 	.word	0x00000350


	//   ....[5]....
        /*00ac*/ 	.word	0x00000460


	//   ....[6]....
        /*00b0*/ 	.word	0x00000480


	//   ....[7]....
        /*00b4*/ 	.word	0x000004a0


	//   ....[8]....
        /*00b8*/ 	.word	0x000004c0


	//   ....[9]....
        /*00bc*/ 	.word	0x000004e0


	//----- nvinfo : EIATTR_VRC_CTA_INIT_COUNT
	.align		4
.L_21:
        /*00c0*/ 	.byte	0x02, 0x4a
	.zero		1
	.zero		1


	//----- nvinfo : EIATTR_EXIT_INSTR_OFFSETS
	.align		4
        /*00c4*/ 	.byte	0x04, 0x1c
        /*00c6*/ 	.short	(.L_23 - .L_22)


	//   ....[0]....
.L_22:
        /*00c8*/ 	.word	0x000003e0


	//   ....[1]....
        /*00cc*/ 	.word	0x000004f0


	//   ....[2]....
        /*00d0*/ 	.word	0x000005f0


	//----- nvinfo : EIATTR_CBANK_PARAM_SIZE
	.align		4
.L_23:
        /*00d4*/ 	.byte	0x03, 0x19
        /*00d6*/ 	.short	0x001c


	//----- nvinfo : EIATTR_PARAM_CBANK
	.align		4
        /*00d8*/ 	.byte	0x04, 0x0a
        /*00da*/ 	.short	(.L_25 - .L_24)
	.align		4
.L_24:
        /*00dc*/ 	.word	index@(.nv.constant0._Z16reduction_kernelPKfPjS1_i)
        /*00e0*/ 	.short	0x0380
        /*00e2*/ 	.short	0x001c


	//----- nvinfo : EIATTR_SW_WAR
	.align		4
.L_25:
        /*00e4*/ 	.byte	0x04, 0x36
        /*00e6*/ 	.short	(.L_27 - .L_26)
.L_26:
        /*00e8*/ 	.word	0x00000008
.L_27:


//--------------------- .nv.callgraph             --------------------------
	.section	.nv.callgraph,"",@"SHT_CUDA_CALLGRAPH"
	.align	4
	.sectionentsize	8
	.align		4
        /*0000*/ 	.word	0x00000000
	.align		4
        /*0004*/ 	.word	0xffffffff
	.align		4
        /*0008*/ 	.word	0x00000000
	.align		4
        /*000c*/ 	.word	0xfffffffe
	.align		4
        /*0010*/ 	.word	0x00000000
	.align		4
        /*0014*/ 	.word	0xfffffffd
	.align		4
        /*0018*/ 	.word	0x00000000
	.align		4
        /*001c*/ 	.word	0xfffffffc


//--------------------- .text._Z16reduction_kernelPKfPjS1_i --------------------------
	.section	.text._Z16reduction_kernelPKfPjS1_i,"ax",@progbits
	.align	128
        .global         _Z16reduction_kernelPKfPjS1_i
        .type           _Z16reduction_kernelPKfPjS1_i,@function
        .size           _Z16reduction_kernelPKfPjS1_i,(.L_x_1 - _Z16reduction_kernelPKfPjS1_i)
        .other          _Z16reduction_kernelPKfPjS1_i,@"STO_CUDA_ENTRY STV_DEFAULT"
_Z16reduction_kernelPKfPjS1_i:
.text._Z16reduction_kernelPKfPjS1_i:
[----:B------:R-:W-:Y:S01]  /*0000*/  LDC R1, c[0x0][0x37c] ;  /* 0x0000df00ff017b82 */ /* 0x000fe20000000800 */
[----:B------:R-:W0:Y:S07]  /*0010*/  S2R R8, SR_TID.X ;  /* 0x0000000000087919 */ /* 0x000e2e0000002100 */
[----:B------:R-:W1:Y:S01]  /*0020*/  S2UR UR4, SR_CTAID.X ;  /* 0x00000000000479c3 */ /* 0x000e620000002500 */
[----:B------:R-:W2:Y:S01]  /*0030*/  LDCU UR5, c[0x0][0x398] ;  /* 0x00007300ff0577ac */ /* 0x000ea20008000800 */
[----:B------:R-:W3:Y:S06]  /*0040*/  LDCU.64 UR6, c[0x0][0x358] ;  /* 0x00006b00ff0677ac */ /* 0x000eec0008000a00 */
[----:B------:R-:W4:Y:S01]  /*0050*/  LDC.64 R2, c[0x0][0x380] ;  /* 0x0000e000ff027b82 */ /* 0x000f220000000a00 */
[----:B-1----:R-:W-:-:S06]  /*0060*/  USHF.L.U32 UR4, UR4, 0xb, URZ ;  /* 0x0000000b04047899 */ /* 0x002fcc00080006ff */
[----:B0-----:R-:W-:-:S04]  /*0070*/  LOP3.LUT R5, R8, UR4, RZ, 0xfc, !PT ;  /* 0x0000000408057c12 */ /* 0x001fc8000f8efcff */
[C---:B--2---:R-:W-:Y:S01]  /*0080*/  ISETP.GE.AND P6, PT, R5.reuse, UR5, PT ;  /* 0x0000000505007c0c */ /* 0x044fe2000bfc6270 */
[----:B----4-:R-:W-:-:S12]  /*0090*/  IMAD.WIDE R2, R5, 0x4, R2 ;  /* 0x0000000405027825 */ /* 0x010fd800078e0202 */
[----:B---3--:R-:W2:Y:S01]  /*00a0*/  @!P6 LDG.E R10, desc[UR6][R2.64] ;  /* 0x00000006020ae981 */ /* 0x008ea2000c1e1900 */
[C---:B------:R-:W-:Y:S02]  /*00b0*/  VIADD R0, R5.reuse, 0x100 ;  /* 0x0000010005007836 */ /* 0x040fe40000000000 */
[----:B------:R-:W-:-:S03]  /*00c0*/  VIADD R4, R5, 0x200 ;  /* 0x0000020005047836 */ /* 0x000fc60000000000 */
[----:B------:R-:W-:Y:S02]  /*00d0*/  ISETP.GE.AND P5, PT, R0, UR5, PT ;  /* 0x0000000500007c0c */ /* 0x000fe4000bfa6270 */
[----:B------:R-:W-:Y:S01]  /*00e0*/  ISETP.GE.AND P4, PT, R4, UR5, PT ;  /* 0x0000000504007c0c */ /* 0x000fe2000bf86270 */
[C---:B------:R-:W-:Y:S01]  /*00f0*/  VIADD R4, R5.reuse, 0x400 ;  /* 0x0000040005047836 */ /* 0x040fe20000000000 */
[----:B------:R-:W-:-:S04]  /*0100*/  IADD3 R0, PT, PT, R5, 0x300, RZ ;  /* 0x0000030005007810 */ /* 0x000fc80007ffe0ff */
[----:B------:R-:W-:Y:S02]  /*0110*/  ISETP.GE.AND P3, PT, R0, UR5, PT ;  /* 0x0000000500007c0c */ /* 0x000fe4000bf66270 */
[----:B------:R-:W-:Y:S02]  /*0120*/  ISETP.GE.AND P2, PT, R4, UR5, PT ;  /* 0x0000000504007c0c */ /* 0x000fe4000bf46270 */
[C---:B------:R-:W-:Y:S01]  /*0130*/  IADD3 R0, PT, PT, R5.reuse, 0x500, RZ ;  /* 0x0000050005007810 */ /* 0x040fe20007ffe0ff */
[----:B------:R-:W3:Y:S01]  /*0140*/  @!P5 LDG.E R7, desc[UR6][R2.64+0x400] ;  /* 0x000400060207d981 */ /* 0x000ee2000c1e1900 */
[C---:B------:R-:W-:Y:S02]  /*0150*/  VIADD R6, R5.reuse, 0x600 ;  /* 0x0000060005067836 */ /* 0x040fe40000000000 */
[----:B------:R-:W-:Y:S01]  /*0160*/  HFMA2 R4, -RZ, RZ, 0, 0 ;  /* 0x00000000ff047431 */ /* 0x000fe200000001ff */
[----:B------:R-:W-:Y:S01]  /*0170*/  ISETP.GE.AND P1, PT, R0, UR5, PT ;  /* 0x0000000500007c0c */ /* 0x000fe2000bf26270 */
[----:B------:R-:W4:Y:S01]  /*0180*/  @!P4 LDG.E R9, desc[UR6][R2.64+0x800] ;  /* 0x000800060209c981 */ /* 0x000f22000c1e1900 */
[----:B------:R-:W-:Y:S01]  /*0190*/  VIADD R0, R5, 0x700 ;  /* 0x0000070005007836 */ /* 0x000fe20000000000 */
[----:B------:R-:W-:-:S02]  /*01a0*/  ISETP.GE.AND P0, PT, R6, UR5, PT ;  /* 0x0000000506007c0c */ /* 0x000fc4000bf06270 */
[----:B------:R-:W5:Y:S04]  /*01b0*/  @!P3 LDG.E R5, desc[UR6][R2.64+0xc00] ;  /* 0x000c00060205b981 */ /* 0x000f68000c1e1900 */
[----:B------:R-:W5:Y:S04]  /*01c0*/  @!P2 LDG.E R11, desc[UR6][R2.64+0x1000] ;  /* 0x00100006020ba981 */ /* 0x000f68000c1e1900 */
[----:B------:R-:W5:Y:S04]  /*01d0*/  @!P1 LDG.E R13, desc[UR6][R2.64+0x1400] ;  /* 0x00140006020d9981 */ /* 0x000f68000c1e1900 */
[----:B------:R-:W5:Y:S01]  /*01e0*/  @!P0 LDG.E R15, desc[UR6][R2.64+0x1800] ;  /* 0x00180006020f8981 */ /* 0x000f62000c1e1900 */
[----:B--2---:R-:W-:Y:S01]  /*01f0*/  @!P6 FADD R4, RZ, R10 ;  /* 0x0000000aff04e221 */ /* 0x004fe20000000000 */
[----:B------:R-:W-:-:S13]  /*0200*/  ISETP.GE.AND P6, PT, R0, UR5, PT ;  /* 0x0000000500007c0c */ /* 0x000fda000bfc6270 */
[----:B------:R-:W2:Y:S01]  /*0210*/  @!P6 LDG.E R17, desc[UR6][R2.64+0x1c00] ;  /* 0x001c00060211e981 */ /* 0x000ea2000c1e1900 */
[----:B---3--:R-:W-:-:S04]  /*0220*/  @!P5 FADD R4, R4, R7 ;  /* 0x000000070404d221 */ /* 0x008fc80000000000 */
[----:B----4-:R-:W-:-:S04]  /*0230*/  @!P4 FADD R4, R4, R9 ;  /* 0x000000090404c221 */ /* 0x010fc80000000000 */
[----:B-----5:R-:W-:-:S04]  /*0240*/  @!P3 FADD R4, R4, R5 ;  /* 0x000000050404b221 */ /* 0x020fc80000000000 */
[----:B------:R-:W-:-:S04]  /*0250*/  @!P2 FADD R4, R4, R11 ;  /* 0x0000000b0404a221 */ /* 0x000fc80000000000 */
[----:B------:R-:W-:-:S04]  /*0260*/  @!P1 FADD R4, R4, R13 ;  /* 0x0000000d04049221 */ /* 0x000fc80000000000 */
[----:B------:R-:W-:Y:S01]  /*0270*/  @!P0 FADD R4, R4, R15 ;  /* 0x0000000f04048221 */ /* 0x000fe20000000000 */
[----:B------:R-:W-:-:S03]  /*0280*/  ISETP.GT.U32.AND P1, PT, R8, 0x1f, PT ;  /* 0x0000001f0800780c */ /* 0x000fc60003f24070 */
[----:B--2---:R-:W-:-:S05]  /*0290*/  @!P6 FADD R4, R4, R17 ;  /* 0x000000110404e221 */ /* 0x004fca0000000000 */
[----:B------:R-:W0:Y:S02]  /*02a0*/  SHFL.DOWN PT, R5, R4, 0x10, 0x1f ;  /* 0x0a001f0004057f89 */ /* 0x000e2400000e0000 */
[----:B0-----:R-:W-:-:S05]  /*02b0*/  FADD R5, R5, R4 ;  /* 0x0000000405057221 */ /* 0x001fca0000000000 */
[----:B------:R-:W0:Y:S02]  /*02c0*/  SHFL.DOWN PT, R0, R5, 0x8, 0x1f ;  /* 0x09001f0005007f89 */ /* 0x000e2400000e0000 */
[----:B0-----:R-:W-:-:S05]  /*02d0*/  FADD R2, R5, R0 ;  /* 0x0000000005027221 */ /* 0x001fca0000000000 */
[----:B------:R-:W0:Y:S01]  /*02e0*/  SHFL.DOWN PT, R3, R2, 0x4, 0x1f ;  /* 0x08801f0002037f89 */ /* 0x000e2200000e0000 */
[----:B------:R-:W-:-:S04]  /*02f0*/  LOP3.LUT R0, R8, 0x1f, RZ, 0xc0, !PT ;  /* 0x0000001f08007812 */ /* 0x000fc800078ec0ff */
[----:B------:R-:W-:Y:S01]  /*0300*/  ISETP.NE.AND P0, PT, R0, RZ, PT ;  /* 0x000000ff0000720c */ /* 0x000fe20003f05270 */
[----:B0-----:R-:W-:-:S05]  /*0310*/  FADD R3, R2, R3 ;  /* 0x0000000302037221 */ /* 0x001fca0000000000 */
[----:B------:R-:W0:Y:S07]  /*0320*/  SHFL.DOWN PT, R6, R3, 0x2, 0x1f ;  /* 0x08401f0003067f89 */ /* 0x000e2e00000e0000 */
[----:B------:R-:W1:Y:S01]  /*0330*/  @!P0 S2R R10, SR_CgaCtaId ;  /* 0x00000000000a8919 */ /* 0x000e620000008800 */
[----:B0-----:R-:W-:-:S05]  /*0340*/  FADD R6, R3, R6 ;  /* 0x0000000603067221 */ /* 0x001fca0000000000 */
[----:B------:R-:W0:Y:S01]  /*0350*/  SHFL.DOWN PT, R7, R6, 0x1, 0x1f ;  /* 0x08201f0006077f89 */ /* 0x000e2200000e0000 */
[----:B------:R-:W-:Y:S02]  /*0360*/  @!P0 MOV R9, 0x400 ;  /* 0x0000040000098802 */ /* 0x000fe40000000f00 */
[----:B------:R-:W-:Y:S02]  /*0370*/  @!P0 SHF.R.U32.HI R4, RZ, 0x3, R8 ;  /* 0x00000003ff048819 */ /* 0x000fe40000011608 */
[----:B-1----:R-:W-:Y:S02]  /*0380*/  @!P0 LEA R9, R10, R9, 0x18 ;  /* 0x000000090a098211 */ /* 0x002fe400078ec0ff */
[----:B------:R-:W-:-:S04]  /*0390*/  @!P0 LOP3.LUT R4, R4, 0x7c, RZ, 0xc0, !PT ;  /* 0x0000007c04048812 */ /* 0x000fc800078ec0ff */
[----:B------:R-:W-:Y:S01]  /*03a0*/  @!P0 IADD3 R4, PT, PT, R4, R9, RZ ;  /* 0x0000000904048210 */ /* 0x000fe20007ffe0ff */
[----:B0-----:R-:W-:-:S05]  /*03b0*/  FADD R7, R6, R7 ;  /* 0x0000000706077221 */ /* 0x001fca0000000000 */
[----:B------:R0:W-:Y:S01]  /*03c0*/  @!P0 STS [R4], R7 ;  /* 0x0000000704008388 */ /* 0x0001e20000000800 */
[----:B------:R-:W-:Y:S06]  /*03d0*/  BAR.SYNC.DEFER_BLOCKING 0x0 ;  /* 0x0000000000007b1d */ /* 0x000fec0000010000 */
[----:B------:R-:W-:Y:S05]  /*03e0*/  @P1 EXIT ;  /* 0x000000000000194d */ /* 0x000fea0003800000 */
[----:B------:R-:W-:-:S13]  /*03f0*/  ISETP.GT.U32.AND P1, PT, R0, 0x7, PT ;  /* 0x000000070000780c */ /* 0x000fda0003f24070 */
[----:B------:R-:W1:Y:S01]  /*0400*/  @!P1 S2R R3, SR_CgaCtaId ;  /* 0x0000000000039919 */ /* 0x000e620000008800 */
[----:B------:R-:W-:-:S04]  /*0410*/  @!P1 MOV R2, 0x400 ;  /* 0x0000040000029802 */ /* 0x000fc80000000f00 */
[----:B-1----:R-:W-:Y:S01]  /*0420*/  @!P1 LEA R3, R3, R2, 0x18 ;  /* 0x0000000203039211 */ /* 0x002fe200078ec0ff */
[----:B------:R-:W-:-:S03]  /*0430*/  IMAD.MOV.U32 R2, RZ, RZ, RZ ;  /* 0x000000ffff027224 */ /* 0x000fc600078e00ff */
[----:B------:R-:W-:-:S05]  /*0440*/  @!P1 LEA R0, R0, R3, 0x2 ;  /* 0x0000000300009211 */ /* 0x000fca00078e10ff */
[----:B------:R-:W1:Y:S04]  /*0450*/  @!P1 LDS R2, [R0] ;  /* 0x0000000000029984 */ /* 0x000e680000000800 */
[----:B-1----:R-:W1:Y:S02]  /*0460*/  SHFL.DOWN PT, R3, R2, 0x10, 0x1f ;  /* 0x0a001f0002037f89 */ /* 0x002e6400000e0000 */
[----:B-1----:R-:W-:-:S05]  /*0470*/  FADD R3, R3, R2 ;  /* 0x0000000203037221 */ /* 0x002fca0000000000 */
[----:B0-----:R-:W0:Y:S02]  /*0480*/  SHFL.DOWN PT, R4, R3, 0x8, 0x1f ;  /* 0x09001f0003047f89 */ /* 0x001e2400000e0000 */
[----:B0-----:R-:W-:-:S05]  /*0490*/  FADD R4, R3, R4 ;  /* 0x0000000403047221 */ /* 0x001fca0000000000 */
[----:B------:R-:W0:Y:S02]  /*04a0*/  SHFL.DOWN PT, R5, R4, 0x4, 0x1f ;  /* 0x08801f0004057f89 */ /* 0x000e2400000e0000 */
[----:B0-----:R-:W-:-:S05]  /*04b0*/  FADD R5, R4, R5 ;  /* 0x0000000504057221 */ /* 0x001fca0000000000 */
[----:B------:R-:W0:Y:S02]  /*04c0*/  SHFL.DOWN PT, R6, R5, 0x2, 0x1f ;  /* 0x08401f0005067f89 */ /* 0x000e2400000e0000 */
[----:B0-----:R-:W-:-:S05]  /*04d0*/  FADD R6, R5, R6 ;  /* 0x0000000605067221 */ /* 0x001fca0000000000 */
[----:B------:R0:W1:Y:S01]  /*04e0*/  SHFL.DOWN PT, R7, R6, 0x1, 0x1f ;  /* 0x08201f0006077f89 */ /* 0x00006200000e0000 */
[----:B------:R-:W-:Y:S05]  /*04f0*/  @P0 EXIT ;  /* 0x000000000000094d */ /* 0x000fea0003800000 */
[----:B------:R-:W2:Y:S01]  /*0500*/  S2R R8, SR_LANEID ;  /* 0x0000000000087919 */ /* 0x000ea20000000000 */
[----:B01----:R-:W-:Y:S01]  /*0510*/  FADD R6, R6, R7 ;  /* 0x0000000706067221 */ /* 0x003fe20000000000 */
[----:B------:R-:W0:Y:S01]  /*0520*/  LDC.64 R2, c[0x0][0x388] ;  /* 0x0000e200ff027b82 */ /* 0x000e220000000a00 */
[----:B------:R-:W-:Y:S02]  /*0530*/  VOTEU.ANY UR4, UPT, PT ;  /* 0x0000000000047886 */ /* 0x000fe400038e0100 */
[----:B------:R-:W-:Y:S01]  /*0540*/  UFLO.U32 UR4, UR4 ;  /* 0x00000004000472bd */ /* 0x000fe200080e0000 */
[----:B------:R-:W-:Y:S02]  /*0550*/  SHF.R.U32.HI R0, RZ, 0x10, R6 ;  /* 0x00000010ff007819 */ /* 0x000fe40000011606 */
[----:B------:R-:W-:Y:S02]  /*0560*/  LEA R6, R6, 0x8000, 0x10 ;  /* 0x0000800006067811 */ /* 0x000fe400078e80ff */
[----:B------:R-:W1:Y:S08]  /*0570*/  REDUX.SUM UR5, R0 ;  /* 0x00000000000573c4 */ /* 0x000e70000000c000 */
[----:B------:R-:W3:Y:S08]  /*0580*/  LDC.64 R4, c[0x0][0x390] ;  /* 0x0000e400ff047b82 */ /* 0x000ef00000000a00 */
[----:B------:R-:W4:Y:S01]  /*0590*/  REDUX.SUM UR8, R6 ;  /* 0x00000000060873c4 */ /* 0x000f22000000c000 */
[----:B--2---:R-:W-:Y:S01]  /*05a0*/  ISETP.EQ.U32.AND P0, PT, R8, UR4, PT ;  /* 0x0000000408007c0c */ /* 0x004fe2000bf02070 */
[----:B-1----:R-:W-:Y:S01]  /*05b0*/  IMAD.U32 R7, RZ, RZ, UR5 ;  /* 0x00000005ff077e24 */ /* 0x002fe2000f8e00ff */
[----:B----4-:R-:W-:-:S11]  /*05c0*/  MOV R9, UR8 ;  /* 0x0000000800097c02 */ /* 0x010fd60008000f00 */
[----:B0-----:R-:W-:Y:S04]  /*05d0*/  @P0 REDG.E.ADD.STRONG.GPU desc[UR6][R2.64], R7 ;  /* 0x000000070200098e */ /* 0x001fe8000c12e106 */
[----:B---3--:R-:W-:Y:S01]  /*05e0*/  @P0 REDG.E.ADD.STRONG.GPU desc[UR6][R4.64], R9 ;  /* 0x000000090400098e */ /* 0x008fe2000c12e106 */
[----:B------:R-:W-:Y:S05]  /*05f0*/  EXIT ;  /* 0x000000000000794d */ /* 0x000fea0003800000 */
.L_x_0:
[----:B------:R-:W-:-:S00]  /*0600*/  BRA `(.L_x_0) ;  /* 0xfffffffc00fc7947 */ /* 0x000fc0000383ffff */
[----:B------:R-:W-:-:S00]  /*0610*/  NOP ;  /* 0x0000000000007918 */ /* 0x000fc00000000000 */
        /* <DEDUP_REMOVED lines=14> */
.L_x_1:


//--------------------- .nv.shared._Z16reduction_kernelPKfPjS1_i --------------------------
	.section	.nv.shared._Z16reduction_kernelPKfPjS1_i,"aw",@nobits
	.sectionflags	@""
	.align	4
.nv.shared._Z16reduction_kernelPKfPjS1_i:
	.zero		1152


//--------------------- .nv.shared.reserved.0     --------------------------
	.section	.nv.shared.reserved.0,"aw",@nobits
	.weak		__nv_reservedSMEM_offset_0_alias
	.size		__nv_reservedSMEM_offset_0_alias, 0, 64
	.other		__nv_reservedSMEM_offset_0_alias,@"STO_CUDA_RESERVED_SHARED STV_DEFAULT"
__nv_reservedSMEM_offset_0_alias:
	.zero		0
	.zero		64


//--------------------- .nv.constant0._Z16reduction_kernelPKfPjS1_i --------------------------
	.section	.nv.constant0._Z16reduction_kernelPKfPjS1_i,"a",@progbits
	.sectionflags	@""
	.align	4
.nv.constant0._Z16reduction_kernelPKfPjS1_i:
	.zero		924


//--------------------- SYMBOLS --------------------------

	.type		.nv.reservedSmem.offset0,@object
	.size		.nv.reservedSmem.offset0,0x4
	.type		.nv.reservedSmem.cap,@object
	.size		.nv.reservedSmem.cap,0x4
